	.headerflags	@"EF_CUDA_TEXMODE_UNIFIED EF_CUDA_64BIT_ADDRESS EF_CUDA_ACCELERATORS EF_CUDA_SM90 EF_CUDA_VIRTUAL_SM(EF_CUDA_SM90)"
	.elftype	@"ET_EXEC"


//--------------------- .nv.info                  --------------------------
	.section	.nv.info,"",@"SHT_CUDA_INFO"
	.align	4


	//----- nvinfo : EIATTR_REGCOUNT
	.align		4
        /*0000*/ 	.byte	0x04, 0x2f
        /*0002*/ 	.short	(.L_3 - .L_2)
	.align		4
.L_2:
        /*0004*/ 	.word	index@(triton_poi_fused__native_batch_norm_legit_no_training_relu_78)
        /*0008*/ 	.word	0x00000030


	//----- nvinfo : EIATTR_MIN_STACK_SIZE
	.align		4
.L_3:
        /*000c*/ 	.byte	0x04, 0x12
        /*000e*/ 	.short	(.L_5 - .L_4)
	.align		4
.L_4:
        /*0010*/ 	.word	index@(triton_poi_fused__native_batch_norm_legit_no_training_relu_78)
        /*0014*/ 	.word	0x00000000


	//----- nvinfo : EIATTR_FRAME_SIZE
	.align		4
.L_5:
        /*0018*/ 	.byte	0x04, 0x11
        /*001a*/ 	.short	(.L_7 - .L_6)
	.align		4
.L_6:
        /*001c*/ 	.word	index@(triton_poi_fused__native_batch_norm_legit_no_training_relu_78)
        /*0020*/ 	.word	0x00000000


	//----- nvinfo : EIATTR_MIN_STACK_SIZE
	.align		4
.L_7:
        /*0024*/ 	.byte	0x04, 0x12
        /*0026*/ 	.short	(.L_9 - .L_8)
	.align		4
.L_8:
        /*0028*/ 	.word	index@(triton_poi_fused__native_batch_norm_legit_no_training_relu_78)
        /*002c*/ 	.word	0x00000000
.L_9:


//--------------------- .nv.info.triton_poi_fused__native_batch_norm_legit_no_training_relu_78 --------------------------
	.section	.nv.info.triton_poi_fused__native_batch_norm_legit_no_training_relu_78,"",@"SHT_CUDA_INFO"
	.sectionflags	@""
	.align	4


	//----- nvinfo : EIATTR_CUDA_API_VERSION
	.align		4
        /*0000*/ 	.byte	0x04, 0x37
        /*0002*/ 	.short	(.L_11 - .L_10)
.L_10:
        /*0004*/ 	.word	0x0000007c


	//----- nvinfo : EIATTR_KPARAM_INFO
	.align		4
.L_11:
        /*0008*/ 	.byte	0x04, 0x17
        /*000a*/ 	.short	(.L_13 - .L_12)
.L_12:
        /*000c*/ 	.word	0x00000000
        /*0010*/ 	.short	0x0006
        /*0012*/ 	.short	0x0030
        /*0014*/ 	.byte	0x00, 0xf0, 0x11, 0x00


	//----- nvinfo : EIATTR_KPARAM_INFO
	.align		4
.L_13:
        /*0018*/ 	.byte	0x04, 0x17
        /*001a*/ 	.short	(.L_15 - .L_14)
.L_14:
        /*001c*/ 	.word	0x00000000
        /*0020*/ 	.short	0x0005
        /*0022*/ 	.short	0x0028
        /*0024*/ 	.byte	0x00, 0xf4, 0x21, 0x00


	//----- nvinfo : EIATTR_KPARAM_INFO
	.align		4
.L_15:
        /*0028*/ 	.byte	0x04, 0x17
        /*002a*/ 	.short	(.L_17 - .L_16)
.L_16:
        /*002c*/ 	.word	0x00000000
        /*0030*/ 	.short	0x0004
        /*0032*/ 	.short	0x0020
        /*0034*/ 	.byte	0x00, 0xf4, 0x21, 0x00


	//----- nvinfo : EIATTR_KPARAM_INFO
	.align		4
.L_17:
        /*0038*/ 	.byte	0x04, 0x17
        /*003a*/ 	.short	(.L_19 - .L_18)
.L_18:
        /*003c*/ 	.word	0x00000000
        /*0040*/ 	.short	0x0003
        /*0042*/ 	.short	0x0018
        /*0044*/ 	.byte	0x00, 0xf4, 0x21, 0x00


	//----- nvinfo : EIATTR_KPARAM_INFO
	.align		4
.L_19:
        /*0048*/ 	.byte	0x04, 0x17
        /*004a*/ 	.short	(.L_21 - .L_20)
.L_20:
        /*004c*/ 	.word	0x00000000
        /*0050*/ 	.short	0x0002
        /*0052*/ 	.short	0x0010
        /*0054*/ 	.byte	0x00, 0xf4, 0x21, 0x00


	//----- nvinfo : EIATTR_KPARAM_INFO
	.align		4
.L_21:
        /*0058*/ 	.byte	0x04, 0x17
        /*005a*/ 	.short	(.L_23 - .L_22)
.L_22:
        /*005c*/ 	.word	0x00000000
        /*0060*/ 	.short	0x0001
        /*0062*/ 	.short	0x0008
        /*0064*/ 	.byte	0x00, 0xf4, 0x21, 0x00


	//----- nvinfo : EIATTR_KPARAM_INFO
	.align		4
.L_23:
        /*0068*/ 	.byte	0x04, 0x17
        /*006a*/ 	.short	(.L_25 - .L_24)
.L_24:
        /*006c*/ 	.word	0x00000000
        /*0070*/ 	.short	0x0000
        /*0072*/ 	.short	0x0000
        /*0074*/ 	.byte	0x00, 0xf4, 0x21, 0x00


	//----- nvinfo : EIATTR_SPARSE_MMA_MASK
	.align		4
.L_25:
        /*0078*/ 	.byte	0x03, 0x50
        /*007a*/ 	.short	0x0000


	//----- nvinfo : EIATTR_MAXREG_COUNT
	.align		4
        /*007c*/ 	.byte	0x03, 0x1b
        /*007e*/ 	.short	0x00ff


	//----- nvinfo : EIATTR_EXIT_INSTR_OFFSETS
	.align		4
        /*0080*/ 	.byte	0x04, 0x1c
        /*0082*/ 	.short	(.L_27 - .L_26)


	//   ....[0]....
.L_26:
        /*0084*/ 	.word	0x00000d90


	//   ....[1]....
        /*0088*/ 	.word	0x00000db0


	//----- nvinfo : EIATTR_REQNTID
	.align		4
.L_27:
        /*008c*/ 	.byte	0x04, 0x10
        /*008e*/ 	.short	(.L_29 - .L_28)
.L_28:
        /*0090*/ 	.word	0x00000080
        /*0094*/ 	.word	0x00000001
        /*0098*/ 	.word	0x00000001


	//----- nvinfo : EIATTR_CBANK_PARAM_SIZE
	.align		4
.L_29:
        /*009c*/ 	.byte	0x03, 0x19
        /*009e*/ 	.short	0x0034


	//----- nvinfo : EIATTR_PARAM_CBANK
	.align		4
        /*00a0*/ 	.byte	0x04, 0x0a
        /*00a2*/ 	.short	(.L_31 - .L_30)
	.align		4
.L_30:
        /*00a4*/ 	.word	index@(.nv.constant0.triton_poi_fused__native_batch_norm_legit_no_training_relu_78)
        /*00a8*/ 	.short	0x0210
        /*00aa*/ 	.short	0x0034


	//----- nvinfo : EIATTR_SW_WAR
	.align		4
.L_31:
        /*00ac*/ 	.byte	0x04, 0x36
        /*00ae*/ 	.short	(.L_33 - .L_32)
.L_32:
        /*00b0*/ 	.word	0x00000008
.L_33:


//--------------------- .nv.callgraph             --------------------------
	.section	.nv.callgraph,"",@"SHT_CUDA_CALLGRAPH"
	.align	4
	.sectionentsize	8
	.align		4
        /*0000*/ 	.word	0x00000000
	.align		4
        /*0004*/ 	.word	0xffffffff
	.align		4
        /*0008*/ 	.word	0x00000000
	.align		4
        /*000c*/ 	.word	0xfffffffe
	.align		4
        /*0010*/ 	.word	0x00000000
	.align		4
        /*0014*/ 	.word	0xfffffffd
	.align		4
        /*0018*/ 	.word	0x00000000
	.align		4
        /*001c*/ 	.word	0xfffffffc


//--------------------- .nv.constant4             --------------------------
	.section	.nv.constant4,"a",@progbits
	.align	8
	.align		8
.nv.constant4:
        /*0000*/ 	.dword	_$_str
	.align		8
        /*0008*/ 	.dword	_$_str_$_2


//--------------------- .text.triton_poi_fused__native_batch_norm_legit_no_training_relu_78 --------------------------
	.section	.text.triton_poi_fused__native_batch_norm_legit_no_training_relu_78,"ax",@progbits
	.align	128
        .global         triton_poi_fused__native_batch_norm_legit_no_training_relu_78
        .type           triton_poi_fused__native_batch_norm_legit_no_training_relu_78,@function
        .size           triton_poi_fused__native_batch_norm_legit_no_training_relu_78,(.L_x_1 - triton_poi_fused__native_batch_norm_legit_no_training_relu_78)
        .other          triton_poi_fused__native_batch_norm_legit_no_training_relu_78,@"STO_CUDA_ENTRY STV_DEFAULT"
triton_poi_fused__native_batch_norm_legit_no_training_relu_78:
.text.triton_poi_fused__native_batch_norm_legit_no_training_relu_78:
[----:B------:R-:W0:Y:S01]  /*0000*/  LDC R1, c[0x0][0x28] ;  /* 0x00000a00ff017b82 */ /* 0x000e220000000800 */
[----:B------:R-:W1:Y:S07]  /*0010*/  S2R R0, SR_TID.X ;  /* 0x0000000000007919 */ /* 0x000e6e0000002100 */
[----:B------:R-:W2:Y:S01]  /*0020*/  LDC.64 R4, c[0x0][0x220] ;  /* 0x00008800ff047b82 */ /* 0x000ea20000000a00 */
[----:B------:R-:W-:Y:S01]  /*0030*/  HFMA2.MMA R42, -RZ, RZ, 0, 0 ;  /* 0x00000000ff2a7435 */ /* 0x000fe200000001ff */
[----:B------:R-:W-:Y:S01]  /*0040*/  ULDC.64 UR4, c[0x0][0x208] ;  /* 0x0000820000047ab9 */ /* 0x000fe20000000a00 */
[----:B------:R-:W3:Y:S01]  /*0050*/  S2R R3, SR_CTAID.X ;  /* 0x0000000000037919 */ /* 0x000ee20000002500 */
[----:B------:R-:W-:-:S02]  /*0060*/  MOV R38, RZ ;  /* 0x000000ff00267202 */ /* 0x000fc40000000f00 */
[----:B------:R-:W-:Y:S02]  /*0070*/  CS2R R36, SRZ ;  /* 0x0000000000247805 */ /* 0x000fe4000001ff00 */
[----:B------:R-:W-:Y:S02]  /*0080*/  CS2R R24, SRZ ;  /* 0x0000000000187805 */ /* 0x000fe4000001ff00 */
[----:B------:R-:W-:Y:S02]  /*0090*/  CS2R R34, SRZ ;  /* 0x0000000000227805 */ /* 0x000fe4000001ff00 */
[----:B------:R-:W-:Y:S01]  /*00a0*/  CS2R R32, SRZ ;  /* 0x0000000000207805 */ /* 0x000fe2000001ff00 */
[----:B------:R-:W4:Y:S08]  /*00b0*/  LDC.64 R30, c[0x0][0x218] ;  /* 0x00008600ff1e7b82 */ /* 0x000f300000000a00 */
[----:B------:R-:W5:Y:S08]  /*00c0*/  LDC.64 R28, c[0x0][0x228] ;  /* 0x00008a00ff1c7b82 */ /* 0x000f700000000a00 */
[----:B------:R-:W4:Y:S01]  /*00d0*/  LDC.64 R16, c[0x0][0x230] ;  /* 0x00008c00ff107b82 */ /* 0x000f220000000a00 */
[----:B-1----:R-:W-:-:S07]  /*00e0*/  SHF.L.U32 R0, R0, 0x2, RZ ;  /* 0x0000000200007819 */ /* 0x002fce00000006ff */
[----:B------:R-:W1:Y:S01]  /*00f0*/  LDC.64 R26, c[0x0][0x210] ;  /* 0x00008400ff1a7b82 */ /* 0x000e620000000a00 */
[----:B---3--:R-:W-:Y:S02]  /*0100*/  SHF.R.S32.HI R7, RZ, 0x15, R3 ;  /* 0x00000015ff077819 */ /* 0x008fe40000011403 */
[----:B------:R-:W-:Y:S02]  /*0110*/  LOP3.LUT R0, R0, 0x1fc, RZ, 0xc0, !PT ;  /* 0x000001fc00007812 */ /* 0x000fe400078ec0ff */
[----:B------:R-:W-:Y:S02]  /*0120*/  SGXT R7, R7, 0x1 ;  /* 0x000000010707781a */ /* 0x000fe40000000200 */
[----:B------:R-:W-:-:S04]  /*0130*/  LEA R0, R3, R0, 0xa ;  /* 0x0000000003007211 */ /* 0x000fc800078e50ff */
[----:B------:R-:W-:Y:S02]  /*0140*/  LEA.HI R2, R7, R0, RZ, 0x8 ;  /* 0x0000000007027211 */ /* 0x000fe400078f40ff */
[----:B------:R-:W-:Y:S02]  /*0150*/  ISETP.GE.AND P1, PT, R0, 0x4f800, PT ;  /* 0x0004f8000000780c */ /* 0x000fe40003f26270 */
[----:B------:R-:W-:-:S05]  /*0160*/  SHF.R.S32.HI R2, RZ, 0x8, R2 ;  /* 0x00000008ff027819 */ /* 0x000fca0000011402 */
[----:B------:R-:W-:-:S05]  /*0170*/  IMAD.HI R3, R2, 0x19c2d14f, RZ ;  /* 0x19c2d14f02037827 */ /* 0x000fca00078e02ff */
[----:B------:R-:W-:-:S04]  /*0180*/  SHF.R.U32.HI R6, RZ, 0x1f, R3 ;  /* 0x0000001fff067819 */ /* 0x000fc80000011603 */
[----:B------:R-:W-:-:S05]  /*0190*/  LEA.HI.SX32 R41, R3, R6, 0x1b ;  /* 0x0000000603297211 */ /* 0x000fca00078fdaff */
[----:B------:R-:W-:-:S04]  /*01a0*/  IMAD R41, R41, -0x13e, R2 ;  /* 0xfffffec229297824 */ /* 0x000fc800078e0202 */
[----:B--2---:R-:W-:-:S05]  /*01b0*/  IMAD.WIDE R2, R41, 0x4, R4 ;  /* 0x0000000429027825 */ /* 0x004fca00078e0204 */
[----:B------:R-:W2:Y:S04]  /*01c0*/  @!P1 LDG.E.EL R42, desc[UR4][R2.64] ;  /* 0x00000004022a9981 */ /* 0x000ea8000c2e1900 */
[----:B------:R-:W3:Y:S01]  /*01d0*/  @!P1 LDG.E.EL R38, desc[UR4][R2.64] ;  /* 0x0000000402269981 */ /* 0x000ee2000c2e1900 */
[----:B------:R-:W-:-:S03]  /*01e0*/  IADD3 R6, R0, 0x200, RZ ;  /* 0x0000020000067810 */ /* 0x000fc60007ffe0ff */
[----:B------:R-:W3:Y:S04]  /*01f0*/  @!P1 LDG.E.EL R36, desc[UR4][R2.64] ;  /* 0x0000000402249981 */ /* 0x000ee8000c2e1900 */
[----:B------:R1:W3:Y:S01]  /*0200*/  @!P1 LDG.E.EL R25, desc[UR4][R2.64] ;  /* 0x0000000402199981 */ /* 0x0002e2000c2e1900 */
[----:B------:R-:W-:-:S04]  /*0210*/  LEA.HI R7, R7, R6, RZ, 0x8 ;  /* 0x0000000607077211 */ /* 0x000fc800078f40ff */
[----:B------:R-:W-:-:S05]  /*0220*/  SHF.R.S32.HI R7, RZ, 0x8, R7 ;  /* 0x00000008ff077819 */ /* 0x000fca0000011407 */
[----:B------:R-:W-:-:S05]  /*0230*/  IMAD.HI R8, R7, 0x19c2d14f, RZ ;  /* 0x19c2d14f07087827 */ /* 0x000fca00078e02ff */
[----:B------:R-:W-:Y:S02]  /*0240*/  SHF.R.U32.HI R9, RZ, 0x1f, R8 ;  /* 0x0000001fff097819 */ /* 0x000fe40000011608 */
[----:B------:R-:W-:Y:S02]  /*0250*/  ISETP.GE.AND P0, PT, R6, 0x4f800, PT ;  /* 0x0004f8000600780c */ /* 0x000fe40003f06270 */
[----:B------:R-:W-:-:S05]  /*0260*/  LEA.HI.SX32 R8, R8, R9, 0x1b ;  /* 0x0000000908087211 */ /* 0x000fca00078fdaff */
[----:B------:R-:W-:-:S04]  /*0270*/  IMAD R39, R8, -0x13e, R7 ;  /* 0xfffffec208277824 */ /* 0x000fc800078e0207 */
[----:B------:R-:W-:-:S05]  /*0280*/  IMAD.WIDE R4, R39, 0x4, R4 ;  /* 0x0000000427047825 */ /* 0x000fca00078e0204 */
[----:B------:R-:W3:Y:S04]  /*0290*/  @!P0 LDG.E.EL R34, desc[UR4][R4.64] ;  /* 0x0000000404228981 */ /* 0x000ee8000c2e1900 */
[----:B------:R-:W3:Y:S04]  /*02a0*/  @!P0 LDG.E.EL R35, desc[UR4][R4.64] ;  /* 0x0000000404238981 */ /* 0x000ee8000c2e1900 */
[----:B------:R-:W3:Y:S04]  /*02b0*/  @!P0 LDG.E.EL R33, desc[UR4][R4.64] ;  /* 0x0000000404218981 */ /* 0x000ee8000c2e1900 */
[----:B------:R5:W3:Y:S01]  /*02c0*/  @!P0 LDG.E.EL R32, desc[UR4][R4.64] ;  /* 0x0000000404208981 */ /* 0x000ae2000c2e1900 */
[----:B-1----:R-:W-:Y:S01]  /*02d0*/  CS2R R2, SRZ ;  /* 0x0000000000027805 */ /* 0x002fe2000001ff00 */
[----:B----4-:R-:W-:Y:S01]  /*02e0*/  IMAD.WIDE R10, R41, 0x4, R30 ;  /* 0x00000004290a7825 */ /* 0x010fe200078e021e */
[----:B------:R-:W-:-:S02]  /*02f0*/  CS2R R8, SRZ ;  /* 0x0000000000087805 */ /* 0x000fc4000001ff00 */
[----:B------:R-:W-:Y:S02]  /*0300*/  CS2R R20, SRZ ;  /* 0x0000000000147805 */ /* 0x000fe4000001ff00 */
[----:B------:R-:W4:Y:S01]  /*0310*/  @!P1 LDG.E.EL R37, desc[UR4][R10.64] ;  /* 0x000000040a259981 */ /* 0x000f22000c2e1900 */
[----:B0----5:R-:W-:-:S03]  /*0320*/  CS2R R4, SRZ ;  /* 0x0000000000047805 */ /* 0x021fc6000001ff00 */
[----:B------:R-:W5:Y:S01]  /*0330*/  @!P1 LDG.E.EL R2, desc[UR4][R10.64] ;  /* 0x000000040a029981 */ /* 0x000f62000c2e1900 */
[----:B------:R-:W-:-:S03]  /*0340*/  IMAD.WIDE R18, R41, 0x4, R28 ;  /* 0x0000000429127825 */ /* 0x000fc600078e021c */
[----:B------:R-:W4:Y:S04]  /*0350*/  @!P1 LDG.E.EL R3, desc[UR4][R10.64] ;  /* 0x000000040a039981 */ /* 0x000f28000c2e1900 */
[----:B------:R0:W4:Y:S01]  /*0360*/  @!P1 LDG.E.EL R4, desc[UR4][R10.64] ;  /* 0x000000040a049981 */ /* 0x000122000c2e1900 */
[----:B------:R-:W-:-:S03]  /*0370*/  CS2R R6, SRZ ;  /* 0x0000000000067805 */ /* 0x000fc6000001ff00 */
[----:B------:R-:W4:Y:S01]  /*0380*/  @!P1 LDG.E.EL R9, desc[UR4][R18.64] ;  /* 0x0000000412099981 */ /* 0x000f22000c2e1900 */
[----:B------:R-:W-:-:S03]  /*0390*/  IMAD.WIDE R30, R39, 0x4, R30 ;  /* 0x00000004271e7825 */ /* 0x000fc600078e021e */
[----:B------:R-:W4:Y:S01]  /*03a0*/  @!P1 LDG.E.EL R20, desc[UR4][R18.64] ;  /* 0x0000000412149981 */ /* 0x000f22000c2e1900 */
[----:B0-----:R-:W-:Y:S02]  /*03b0*/  CS2R R10, SRZ ;  /* 0x00000000000a7805 */ /* 0x001fe4000001ff00 */
[----:B------:R-:W-:Y:S01]  /*03c0*/  CS2R R22, SRZ ;  /* 0x0000000000167805 */ /* 0x000fe2000001ff00 */
[----:B------:R-:W-:Y:S01]  /*03d0*/  IMAD.WIDE R28, R39, 0x4, R28 ;  /* 0x00000004271c7825 */ /* 0x000fe200078e021c */
[----:B------:R-:W4:Y:S04]  /*03e0*/  @!P0 LDG.E.EL R5, desc[UR4][R30.64] ;  /* 0x000000041e058981 */ /* 0x000f28000c2e1900 */
[----:B------:R-:W4:Y:S04]  /*03f0*/  @!P1 LDG.E.EL R10, desc[UR4][R18.64] ;  /* 0x00000004120a9981 */ /* 0x000f28000c2e1900 */
[----:B------:R-:W4:Y:S04]  /*0400*/  @!P1 LDG.E.EL R11, desc[UR4][R18.64] ;  /* 0x00000004120b9981 */ /* 0x000f28000c2e1900 */
[----:B------:R-:W4:Y:S04]  /*0410*/  @!P0 LDG.E.EL R6, desc[UR4][R30.64] ;  /* 0x000000041e068981 */ /* 0x000f28000c2e1900 */
[----:B------:R-:W4:Y:S04]  /*0420*/  @!P0 LDG.E.EL R7, desc[UR4][R30.64] ;  /* 0x000000041e078981 */ /* 0x000f28000c2e1900 */
[----:B------:R0:W4:Y:S04]  /*0430*/  @!P0 LDG.E.EL R8, desc[UR4][R30.64] ;  /* 0x000000041e088981 */ /* 0x000128000c2e1900 */
[----:B------:R-:W4:Y:S04]  /*0440*/  @!P0 LDG.E.EL R21, desc[UR4][R28.64] ;  /* 0x000000041c158981 */ /* 0x000f28000c2e1900 */
[----:B------:R-:W4:Y:S01]  /*0450*/  @!P0 LDG.E.EL R22, desc[UR4][R28.64] ;  /* 0x000000041c168981 */ /* 0x000f22000c2e1900 */
[----:B0-----:R-:W-:-:S03]  /*0460*/  IMAD.WIDE R30, R41, 0x4, R16 ;  /* 0x00000004291e7825 */ /* 0x001fc600078e0210 */
[----:B------:R-:W4:Y:S01]  /*0470*/  @!P0 LDG.E.EL R23, desc[UR4][R28.64] ;  /* 0x000000041c178981 */ /* 0x000f22000c2e1900 */
[----:B------:R-:W-:-:S03]  /*0480*/  IMAD.WIDE R16, R39, 0x4, R16 ;  /* 0x0000000427107825 */ /* 0x000fc600078e0210 */
[----:B------:R0:W4:Y:S02]  /*0490*/  @!P0 LDG.E.EL R24, desc[UR4][R28.64] ;  /* 0x000000041c188981 */ /* 0x000124000c2e1900 */
[----:B0-----:R-:W-:-:S06]  /*04a0*/  CS2R R28, SRZ ;  /* 0x00000000001c7805 */ /* 0x001fcc000001ff00 */
[----:B------:R-:W4:Y:S04]  /*04b0*/  @!P0 LDG.E.EL R28, desc[UR4][R16.64] ;  /* 0x00000004101c8981 */ /* 0x000f28000c2e1900 */
[----:B------:R-:W4:Y:S01]  /*04c0*/  @!P0 LDG.E.EL R29, desc[UR4][R16.64] ;  /* 0x00000004101d8981 */ /* 0x000f22000c2e1900 */
[----:B------:R-:W-:-:S06]  /*04d0*/  CS2R R40, SRZ ;  /* 0x0000000000287805 */ /* 0x000fcc000001ff00 */
[----:B------:R-:W4:Y:S04]  /*04e0*/  @!P1 LDG.E.EL R40, desc[UR4][R30.64] ;  /* 0x000000041e289981 */ /* 0x000f28000c2e1900 */
[----:B------:R-:W4:Y:S01]  /*04f0*/  @!P1 LDG.E.EL R41, desc[UR4][R30.64] ;  /* 0x000000041e299981 */ /* 0x000f22000c2e1900 */
[----:B------:R-:W-:Y:S02]  /*0500*/  CS2R R12, SRZ ;  /* 0x00000000000c7805 */ /* 0x000fe4000001ff00 */
[----:B------:R-:W-:Y:S01]  /*0510*/  CS2R R14, SRZ ;  /* 0x00000000000e7805 */ /* 0x000fe2000001ff00 */
[----:B------:R-:W-:-:S05]  /*0520*/  IMAD.WIDE R26, R0, 0x4, R26 ;  /* 0x00000004001a7825 */ /* 0x000fca00078e021a */
[----:B------:R-:W4:Y:S01]  /*0530*/  @!P1 LDG.E.128 R12, desc[UR4][R26.64] ;  /* 0x000000041a0c9981 */ /* 0x000f22000c1e1d00 */
[----:B--2---:R-:W-:-:S04]  /*0540*/  FADD R44, R42, 9.9999997473787516356e-06 ;  /* 0x3727c5ac2a2c7421 */ /* 0x004fc80000000000 */
[----:B------:R-:W0:Y:S01]  /*0550*/  MUFU.SQRT R18, R44 ;  /* 0x0000002c00127308 */ /* 0x000e220000002000 */
[----:B---3--:R-:W-:Y:S01]  /*0560*/  FADD R19, R38, 9.9999997473787516356e-06 ;  /* 0x3727c5ac26137421 */ /* 0x008fe20000000000 */
[----:B------:R-:W-:Y:S01]  /*0570*/  CS2R R38, SRZ ;  /* 0x0000000000267805 */ /* 0x000fe2000001ff00 */
[----:B------:R-:W-:-:S05]  /*0580*/  FADD R36, R36, 9.9999997473787516356e-06 ;  /* 0x3727c5ac24247421 */ /* 0x000fca0000000000 */
[----:B------:R-:W1:Y:S01]  /*0590*/  MUFU.SQRT R19, R19 ;  /* 0x0000001300137308 */ /* 0x000e620000002000 */
[----:B------:R-:W-:Y:S01]  /*05a0*/  FADD R25, R25, 9.9999997473787516356e-06 ;  /* 0x3727c5ac19197421 */ /* 0x000fe20000000000 */
[----:B------:R-:W2:Y:S04]  /*05b0*/  @!P0 LDG.E.EL R38, desc[UR4][R16.64] ;  /* 0x0000000410268981 */ /* 0x000ea8000c2e1900 */
[----:B------:R3:W2:Y:S01]  /*05c0*/  @!P0 LDG.E.EL R39, desc[UR4][R16.64] ;  /* 0x0000000410278981 */ /* 0x0006a2000c2e1900 */
[C---:B0-----:R-:W-:Y:S01]  /*05d0*/  FSETP.GT.AND P3, PT, R18.reuse, 8.50705917302346158658e+37, PT ;  /* 0x7e8000001200780b */ /* 0x041fe20003f64000 */
[----:B------:R0:W0:Y:S01]  /*05e0*/  MUFU.SQRT R44, R25 ;  /* 0x00000019002c7308 */ /* 0x0000220000002000 */
[----:B------:R-:W-:Y:S01]  /*05f0*/  FSETP.GEU.AND P6, PT, R18, 1.175494350822287508e-38, PT ;  /* 0x008000001200780b */ /* 0x000fe20003fce000 */
[----:B---3--:R-:W-:-:S06]  /*0600*/  HFMA2.MMA R16, -RZ, RZ, 1.625, 0 ;  /* 0x3e800000ff107435 */ /* 0x008fcc00000001ff */
[----:B------:R-:W3:Y:S01]  /*0610*/  MUFU.SQRT R36, R36 ;  /* 0x0000002400247308 */ /* 0x000ee20000002000 */
[----:B-1----:R-:W-:-:S03]  /*0620*/  FSETP.GT.AND P5, PT, R19, 8.50705917302346158658e+37, PT ;  /* 0x7e8000001300780b */ /* 0x002fc60003fa4000 */
[----:B------:R-:W-:Y:S01]  /*0630*/  @P3 FMUL R18, R18, 0.25 ;  /* 0x3e80000012123820 */ /* 0x000fe20000400000 */
[----:B------:R-:W-:Y:S02]  /*0640*/  FSETP.GEU.AND P2, PT, R19, 1.175494350822287508e-38, PT ;  /* 0x008000001300780b */ /* 0x000fe40003f4e000 */
[----:B0-----:R-:W-:Y:S01]  /*0650*/  FSEL R25, R16, 1, P3 ;  /* 0x3f80000010197808 */ /* 0x001fe20001800000 */
[----:B------:R-:W-:Y:S01]  /*0660*/  @!P6 FMUL R18, R18, 16777216 ;  /* 0x4b8000001212e820 */ /* 0x000fe20000400000 */
[----:B------:R-:W-:-:S03]  /*0670*/  FSETP.GT.AND P4, PT, R44, 8.50705917302346158658e+37, PT ;  /* 0x7e8000002c00780b */ /* 0x000fc60003f84000 */
[----:B------:R-:W-:Y:S01]  /*0680*/  @!P6 FMUL R25, R25, 16777216 ;  /* 0x4b8000001919e820 */ /* 0x000fe20000400000 */
[----:B---3--:R-:W-:Y:S01]  /*0690*/  FSETP.GT.AND P6, PT, R36, 8.50705917302346158658e+37, PT ;  /* 0x7e8000002400780b */ /* 0x008fe20003fc4000 */
[----:B------:R-:W-:Y:S01]  /*06a0*/  @P5 FMUL R19, R19, 0.25 ;  /* 0x3e80000013135820 */ /* 0x000fe20000400000 */
[----:B------:R-:W-:Y:S02]  /*06b0*/  FSEL R45, R16, 1, P5 ;  /* 0x3f800000102d7808 */ /* 0x000fe40002800000 */
[----:B------:R-:W-:Y:S02]  /*06c0*/  FSETP.GEU.AND P3, PT, R44, 1.175494350822287508e-38, PT ;  /* 0x008000002c00780b */ /* 0x000fe40003f6e000 */
[----:B------:R-:W-:Y:S02]  /*06d0*/  FSETP.GEU.AND P5, PT, R36, 1.175494350822287508e-38, PT ;  /* 0x008000002400780b */ /* 0x000fe40003fae000 */
[----:B------:R-:W-:Y:S01]  /*06e0*/  CS2R R42, SRZ ;  /* 0x00000000002a7805 */ /* 0x000fe2000001ff00 */
[----:B------:R-:W-:Y:S01]  /*06f0*/  @!P2 FMUL R19, R19, 16777216 ;  /* 0x4b8000001313a820 */ /* 0x000fe20000400000 */
[----:B------:R-:W0:Y:S01]  /*0700*/  MUFU.RCP R18, R18 ;  /* 0x0000001200127308 */ /* 0x000e220000001000 */
[----:B------:R-:W-:-:S03]  /*0710*/  @P4 FMUL R44, R44, 0.25 ;  /* 0x3e8000002c2c4820 */ /* 0x000fc60000400000 */
[----:B------:R-:W3:Y:S01]  /*0720*/  @!P1 LDG.E.EL R42, desc[UR4][R30.64] ;  /* 0x000000041e2a9981 */ /* 0x000ee2000c2e1900 */
[----:B------:R-:W-:-:S03]  /*0730*/  @P6 FMUL R36, R36, 0.25 ;  /* 0x3e80000024246820 */ /* 0x000fc60000400000 */
[----:B------:R1:W2:Y:S01]  /*0740*/  @!P1 LDG.E.EL R43, desc[UR4][R30.64] ;  /* 0x000000041e2b9981 */ /* 0x0002a2000c2e1900 */
[----:B------:R-:W-:Y:S01]  /*0750*/  FADD R34, R34, 9.9999997473787516356e-06 ;  /* 0x3727c5ac22227421 */ /* 0x000fe20000000000 */
[----:B------:R-:W-:Y:S01]  /*0760*/  @!P3 FMUL R44, R44, 16777216 ;  /* 0x4b8000002c2cb820 */ /* 0x000fe20000400000 */
[----:B------:R-:W-:Y:S01]  /*0770*/  @!P5 FMUL R36, R36, 16777216 ;  /* 0x4b8000002424d820 */ /* 0x000fe20000400000 */
[----:B-1----:R1:W0:Y:S01]  /*0780*/  MUFU.RCP R30, R19 ;  /* 0x00000013001e7308 */ /* 0x0022220000001000 */
[----:B------:R-:W-:Y:S01]  /*0790*/  @!P2 FMUL R45, R45, 16777216 ;  /* 0x4b8000002d2da820 */ /* 0x000fe20000400000 */
[----:B------:R-:W-:-:S06]  /*07a0*/  FADD R35, R35, 9.9999997473787516356e-06 ;  /* 0x3727c5ac23237421 */ /* 0x000fcc0000000000 */
[----:B------:R0:W-:Y:S01]  /*07b0*/  MUFU.SQRT R17, R34 ;  /* 0x0000002200117308 */ /* 0x0001e20000002000 */
[----:B-1----:R-:W-:-:S07]  /*07c0*/  FSEL R19, R16, 1, P4 ;  /* 0x3f80000010137808 */ /* 0x002fce0002000000 */
[----:B------:R-:W1:Y:S01]  /*07d0*/  MUFU.RCP R31, R44 ;  /* 0x0000002c001f7308 */ /* 0x000e620000001000 */
[----:B0-----:R-:W-:Y:S01]  /*07e0*/  FMUL R25, R18, R25 ;  /* 0x0000001912197220 */ /* 0x001fe20000400000 */
[----:B------:R-:W-:-:S06]  /*07f0*/  FMUL R30, R30, R45 ;  /* 0x0000002d1e1e7220 */ /* 0x000fcc0000400000 */
[----:B------:R-:W0:Y:S01]  /*0800*/  MUFU.RCP R36, R36 ;  /* 0x0000002400247308 */ /* 0x000e220000001000 */
[----:B------:R-:W-:Y:S01]  /*0810*/  FSEL R45, R16, 1, P6 ;  /* 0x3f800000102d7808 */ /* 0x000fe20003000000 */
[----:B------:R-:W-:-:S06]  /*0820*/  @!P3 FMUL R19, R19, 16777216 ;  /* 0x4b8000001313b820 */ /* 0x000fcc0000400000 */
[----:B------:R-:W5:Y:S01]  /*0830*/  MUFU.SQRT R18, R35 ;  /* 0x0000002300127308 */ /* 0x000f620000002000 */
[----:B------:R-:W-:Y:S01]  /*0840*/  @!P5 FMUL R45, R45, 16777216 ;  /* 0x4b8000002d2dd820 */ /* 0x000fe20000400000 */
[----:B------:R-:W-:Y:S01]  /*0850*/  FADD R34, R33, 9.9999997473787516356e-06 ;  /* 0x3727c5ac21227421 */ /* 0x000fe20000000000 */
[----:B-1----:R-:W-:Y:S01]  /*0860*/  FMUL R31, R31, R19 ;  /* 0x000000131f1f7220 */ /* 0x002fe20000400000 */
[C---:B------:R-:W-:Y:S01]  /*0870*/  FSETP.GT.AND P3, PT, R17.reuse, 8.50705917302346158658e+37, PT ;  /* 0x7e8000001100780b */ /* 0x040fe20003f64000 */
[----:B------:R-:W-:Y:S01]  /*0880*/  FADD R19, R32, 9.9999997473787516356e-06 ;  /* 0x3727c5ac20137421 */ /* 0x000fe20000000000 */
[----:B0-----:R-:W-:Y:S01]  /*0890*/  FMUL R32, R36, R45 ;  /* 0x0000002d24207220 */ /* 0x001fe20000400000 */
[----:B------:R-:W-:Y:S01]  /*08a0*/  FSETP.GEU.AND P6, PT, R17, 1.175494350822287508e-38, PT ;  /* 0x008000001100780b */ /* 0x000fe20003fce000 */
[----:B------:R-:W0:Y:S01]  /*08b0*/  MUFU.SQRT R36, R34 ;  /* 0x0000002200247308 */ /* 0x000e220000002000 */
[----:B------:R-:W-:Y:S02]  /*08c0*/  FSEL R33, R16, 1, P3 ;  /* 0x3f80000010217808 */ /* 0x000fe40001800000 */
[----:B-----5:R-:W-:-:S06]  /*08d0*/  FSETP.GT.AND P5, PT, R18, 8.50705917302346158658e+37, PT ;  /* 0x7e8000001200780b */ /* 0x020fcc0003fa4000 */
[----:B------:R-:W-:Y:S01]  /*08e0*/  @P3 FMUL R17, R17, 0.25 ;  /* 0x3e80000011113820 */ /* 0x000fe20000400000 */
[----:B------:R-:W1:Y:S03]  /*08f0*/  MUFU.SQRT R19, R19 ;  /* 0x0000001300137308 */ /* 0x000e660000002000 */
[----:B------:R-:W-:Y:S01]  /*0900*/  @!P6 FMUL R17, R17, 16777216 ;  /* 0x4b8000001111e820 */ /* 0x000fe20000400000 */
[----:B------:R-:W-:Y:S01]  /*0910*/  @!P6 FMUL R33, R33, 16777216 ;  /* 0x4b8000002121e820 */ /* 0x000fe20000400000 */
[----:B0-----:R-:W-:Y:S02]  /*0920*/  FSETP.GT.AND P6, PT, R36, 8.50705917302346158658e+37, PT ;  /* 0x7e8000002400780b */ /* 0x001fe40003fc4000 */
[C---:B------:R-:W-:Y:S01]  /*0930*/  FSETP.GEU.AND P2, PT, R18.reuse, 1.175494350822287508e-38, PT ;  /* 0x008000001200780b */ /* 0x040fe20003f4e000 */
[----:B------:R-:W-:Y:S01]  /*0940*/  @P5 FMUL R18, R18, 0.25 ;  /* 0x3e80000012125820 */ /* 0x000fe20000400000 */
[----:B------:R-:W-:-:S02]  /*0950*/  FSEL R34, R16, 1, P5 ;  /* 0x3f80000010227808 */ /* 0x000fc40002800000 */
[----:B------:R-:W-:Y:S02]  /*0960*/  FSETP.GEU.AND P5, PT, R36, 1.175494350822287508e-38, PT ;  /* 0x008000002400780b */ /* 0x000fe40003fae000 */
[----:B-1----:R-:W-:-:S05]  /*0970*/  FSETP.GT.AND P4, PT, R19, 8.50705917302346158658e+37, PT ;  /* 0x7e8000001300780b */ /* 0x002fca0003f84000 */
[----:B------:R-:W-:Y:S01]  /*0980*/  @P6 FMUL R36, R36, 0.25 ;  /* 0x3e80000024246820 */ /* 0x000fe20000400000 */
[----:B------:R-:W-:Y:S01]  /*0990*/  FSETP.GEU.AND P3, PT, R19, 1.175494350822287508e-38, PT ;  /* 0x008000001300780b */ /* 0x000fe20003f6e000 */
[----:B------:R0:W1:Y:S04]  /*09a0*/  MUFU.RCP R44, R17 ;  /* 0x00000011002c7308 */ /* 0x0000680000001000 */
[----:B------:R-:W-:-:S06]  /*09b0*/  @!P5 FMUL R36, R36, 16777216 ;  /* 0x4b8000002424d820 */ /* 0x000fcc0000400000 */
[----:B------:R-:W5:Y:S01]  /*09c0*/  MUFU.RCP R36, R36 ;  /* 0x0000002400247308 */ /* 0x000f620000001000 */
[----:B0-----:R-:W-:Y:S01]  /*09d0*/  FSEL R17, R16, 1, P6 ;  /* 0x3f80000010117808 */ /* 0x001fe20003000000 */
[----:B------:R-:W-:Y:S01]  /*09e0*/  @P4 FMUL R19, R19, 0.25 ;  /* 0x3e80000013134820 */ /* 0x000fe20000400000 */
[----:B------:R-:W-:-:S03]  /*09f0*/  @!P2 FMUL R18, R18, 16777216 ;  /* 0x4b8000001212a820 */ /* 0x000fc60000400000 */
[----:B------:R-:W-:Y:S01]  /*0a00*/  @!P3 FMUL R19, R19, 16777216 ;  /* 0x4b8000001313b820 */ /* 0x000fe20000400000 */
[----:B------:R-:W-:Y:S01]  /*0a10*/  @!P5 FMUL R17, R17, 16777216 ;  /* 0x4b8000001111d820 */ /* 0x000fe20000400000 */
[----:B-1----:R-:W-:Y:S01]  /*0a20*/  FMUL R33, R44, R33 ;  /* 0x000000212c217220 */ /* 0x002fe20000400000 */
[----:B------:R-:W-:Y:S01]  /*0a30*/  MUFU.RCP R45, R18 ;  /* 0x00000012002d7308 */ /* 0x000fe20000001000 */
[----:B------:R-:W-:Y:S01]  /*0a40*/  FSEL R44, R16, 1, P4 ;  /* 0x3f800000102c7808 */ /* 0x000fe20002000000 */
[----:B-----5:R-:W-:Y:S01]  /*0a50*/  FMUL R36, R36, R17 ;  /* 0x0000001124247220 */ /* 0x020fe20000400000 */
[----:B------:R-:W-:-:S05]  /*0a60*/  CS2R R16, SRZ ;  /* 0x0000000000107805 */ /* 0x000fca000001ff00 */
[----:B------:R0:W1:Y:S02]  /*0a70*/  MUFU.RCP R35, R19 ;  /* 0x0000001300237308 */ /* 0x0000640000001000 */
[----:B0-----:R-:W-:-:S06]  /*0a80*/  CS2R R18, SRZ ;  /* 0x0000000000127805 */ /* 0x001fcc000001ff00 */
[----:B------:R-:W5:Y:S01]  /*0a90*/  @!P0 LDG.E.128 R16, desc[UR4][R26.64+0x800] ;  /* 0x000800041a108981 */ /* 0x000f62000c1e1d00 */
[----:B------:R-:W-:-:S04]  /*0aa0*/  @!P3 FMUL R44, R44, 16777216 ;  /* 0x4b8000002c2cb820 */ /* 0x000fc80000400000 */
[----:B-1----:R-:W-:Y:S01]  /*0ab0*/  FMUL R35, R35, R44 ;  /* 0x0000002c23237220 */ /* 0x002fe20000400000 */
[----:B----4-:R-:W-:Y:S01]  /*0ac0*/  FADD R44, -R37, R12 ;  /* 0x0000000c252c7221 */ /* 0x010fe20000000100 */
[----:B------:R-:W-:Y:S02]  /*0ad0*/  FADD R37, -R2, R13 ;  /* 0x0000000d02257221 */ /* 0x000fe40000000100 */
[----:B------:R-:W0:Y:S01]  /*0ae0*/  LDC.64 R12, c[0x0][0x238] ;  /* 0x00008e00ff0c7b82 */ /* 0x000e220000000a00 */
[----:B------:R-:W-:Y:S01]  /*0af0*/  FADD R14, -R3, R14 ;  /* 0x0000000e030e7221 */ /* 0x000fe20000000100 */
[----:B------:R-:W-:Y:S01]  /*0b00*/  FADD R15, -R4, R15 ;  /* 0x0000000f040f7221 */ /* 0x000fe20000000100 */
[----:B------:R-:W-:Y:S01]  /*0b10*/  FMUL R25, R25, R44 ;  /* 0x0000002c19197220 */ /* 0x000fe20000400000 */
[----:B------:R-:W-:Y:S01]  /*0b20*/  FMUL R30, R30, R37 ;  /* 0x000000251e1e7220 */ /* 0x000fe20000400000 */
[----:B------:R-:W-:Y:S01]  /*0b30*/  FMUL R31, R31, R14 ;  /* 0x0000000e1f1f7220 */ /* 0x000fe20000400000 */
[----:B------:R-:W-:Y:S01]  /*0b40*/  FMUL R32, R32, R15 ;  /* 0x0000000f20207220 */ /* 0x000fe20000400000 */
[----:B------:R-:W-:Y:S01]  /*0b50*/  @!P2 FMUL R34, R34, 16777216 ;  /* 0x4b8000002222a820 */ /* 0x000fe20000400000 */
[----:B------:R-:W-:Y:S01]  /*0b60*/  FFMA R9, R25, R9, R40 ;  /* 0x0000000919097223 */ /* 0x000fe20000000028 */
[----:B------:R-:W-:-:S02]  /*0b70*/  FFMA R10, R30, R10, R41 ;  /* 0x0000000a1e0a7223 */ /* 0x000fc40000000029 */
[----:B------:R-:W-:Y:S02]  /*0b80*/  FMUL R34, R45, R34 ;  /* 0x000000222d227220 */ /* 0x000fe40000400000 */
[C---:B------:R-:W-:Y:S02]  /*0b90*/  FSETP.GEU.AND P5, PT, R9.reuse, RZ, PT ;  /* 0x000000ff0900720b */ /* 0x040fe40003fae000 */
[----:B------:R-:W-:Y:S02]  /*0ba0*/  FSETP.GEU.AND P4, PT, R10, RZ, PT ;  /* 0x000000ff0a00720b */ /* 0x000fe40003f8e000 */
[----:B------:R-:W-:Y:S01]  /*0bb0*/  SEL R4, R9, RZ, P5 ;  /* 0x000000ff09047207 */ /* 0x000fe20002800000 */
[----:B0-----:R-:W-:-:S04]  /*0bc0*/  IMAD.WIDE R12, R0, 0x4, R12 ;  /* 0x00000004000c7825 */ /* 0x001fc800078e020c */
[----:B---3--:R-:W-:Y:S01]  /*0bd0*/  FFMA R11, R31, R11, R42 ;  /* 0x0000000b1f0b7223 */ /* 0x008fe2000000002a */
[----:B--2---:R-:W-:-:S04]  /*0be0*/  FFMA R20, R32, R20, R43 ;  /* 0x0000001420147223 */ /* 0x004fc8000000002b */
[----:B------:R-:W-:Y:S02]  /*0bf0*/  FSETP.GEU.AND P3, PT, R11, RZ, PT ;  /* 0x000000ff0b00720b */ /* 0x000fe40003f6e000 */
[----:B------:R-:W-:Y:S01]  /*0c00*/  FSETP.GEU.AND P2, PT, R20, RZ, PT ;  /* 0x000000ff1400720b */ /* 0x000fe20003f4e000 */
[----:B-----5:R-:W-:Y:S01]  /*0c10*/  FADD R19, -R8, R19 ;  /* 0x0000001308137221 */ /* 0x020fe20000000100 */
[----:B------:R-:W-:Y:S01]  /*0c20*/  FADD R18, -R7, R18 ;  /* 0x0000001207127221 */ /* 0x000fe20000000100 */
[----:B------:R-:W-:Y:S01]  /*0c30*/  FADD R17, -R6, R17 ;  /* 0x0000001106117221 */ /* 0x000fe20000000100 */
[----:B------:R-:W-:Y:S01]  /*0c40*/  FADD R16, -R5, R16 ;  /* 0x0000001005107221 */ /* 0x000fe20000000100 */
[----:B------:R-:W-:Y:S01]  /*0c50*/  FMUL R36, R36, R19 ;  /* 0x0000001324247220 */ /* 0x000fe20000400000 */
[----:B------:R-:W-:Y:S01]  /*0c60*/  FMUL R35, R35, R18 ;  /* 0x0000001223237220 */ /* 0x000fe20000400000 */
[----:B------:R-:W-:Y:S01]  /*0c70*/  FMUL R34, R34, R17 ;  /* 0x0000001122227220 */ /* 0x000fe20000400000 */
[----:B------:R-:W-:Y:S01]  /*0c80*/  FMUL R33, R33, R16 ;  /* 0x0000001021217220 */ /* 0x000fe20000400000 */
[----:B------:R-:W-:Y:S01]  /*0c90*/  SEL R7, R20, RZ, P2 ;  /* 0x000000ff14077207 */ /* 0x000fe20001000000 */
[----:B------:R-:W-:Y:S01]  /*0ca0*/  FFMA R24, R36, R24, R39 ;  /* 0x0000001824187223 */ /* 0x000fe20000000027 */
[----:B------:R-:W-:Y:S01]  /*0cb0*/  SEL R6, R11, RZ, P3 ;  /* 0x000000ff0b067207 */ /* 0x000fe20001800000 */
[----:B------:R-:W-:Y:S01]  /*0cc0*/  FFMA R23, R35, R23, R38 ;  /* 0x0000001723177223 */ /* 0x000fe20000000026 */
[----:B------:R-:W-:Y:S01]  /*0cd0*/  SEL R5, R10, RZ, P4 ;  /* 0x000000ff0a057207 */ /* 0x000fe20002000000 */
[----:B------:R-:W-:Y:S01]  /*0ce0*/  FFMA R22, R34, R22, R29 ;  /* 0x0000001622167223 */ /* 0x000fe2000000001d */
[----:B------:R-:W-:-:S02]  /*0cf0*/  FFMA R21, R33, R21, R28 ;  /* 0x0000001521157223 */ /* 0x000fc4000000001c */
[----:B------:R-:W-:Y:S01]  /*0d00*/  FSETP.GEU.AND P2, PT, R23, RZ, PT ;  /* 0x000000ff1700720b */ /* 0x000fe20003f4e000 */
[----:B------:R0:W-:Y:S01]  /*0d10*/  @!P1 STG.E.128 desc[UR4][R12.64], R4 ;  /* 0x000000040c009986 */ /* 0x0001e2000c101d04 */
[----:B------:R-:W-:Y:S02]  /*0d20*/  FSETP.GEU.AND P1, PT, R24, RZ, PT ;  /* 0x000000ff1800720b */ /* 0x000fe40003f2e000 */
[----:B------:R-:W-:Y:S02]  /*0d30*/  FSETP.GEU.AND P3, PT, R22, RZ, PT ;  /* 0x000000ff1600720b */ /* 0x000fe40003f6e000 */
[----:B------:R-:W-:Y:S02]  /*0d40*/  FSETP.GEU.AND P4, PT, R21, RZ, PT ;  /* 0x000000ff1500720b */ /* 0x000fe40003f8e000 */
[----:B------:R-:W-:Y:S02]  /*0d50*/  SEL R11, R24, RZ, P1 ;  /* 0x000000ff180b7207 */ /* 0x000fe40000800000 */
[----:B------:R-:W-:-:S02]  /*0d60*/  SEL R10, R23, RZ, P2 ;  /* 0x000000ff170a7207 */ /* 0x000fc40001000000 */
[----:B------:R-:W-:Y:S02]  /*0d70*/  SEL R9, R22, RZ, P3 ;  /* 0x000000ff16097207 */ /* 0x000fe40001800000 */
[----:B------:R-:W-:Y:S01]  /*0d80*/  SEL R8, R21, RZ, P4 ;  /* 0x000000ff15087207 */ /* 0x000fe20002000000 */
[----:B0-----:R-:W-:Y:S06]  /*0d90*/  @P0 EXIT ;  /* 0x000000000000094d */ /* 0x001fec0003800000 */
[----:B------:R-:W-:Y:S01]  /*0da0*/  STG.E.128 desc[UR4][R12.64+0x800], R8 ;  /* 0x000800080c007986 */ /* 0x000fe2000c101d04 */
[----:B------:R-:W-:Y:S05]  /*0db0*/  EXIT ;  /* 0x000000000000794d */ /* 0x000fea0003800000 */
.L_x_0:
[----:B------:R-:W-:-:S00]  /*0dc0*/  BRA `(.L_x_0) ;  /* 0xfffffffc00fc7947 */ /* 0x000fc0000383ffff */
[----:B------:R-:W-:-:S00]  /*0dd0*/  NOP ;  /* 0x0000000000007918 */ /* 0x000fc00000000000 */
        /* <DEDUP_REMOVED lines=10> */
.L_x_1:


//--------------------- .nv.global.init           --------------------------
	.section	.nv.global.init,"aw",@progbits
.nv.global.init:
	.type		_$_str,@object
	.size		_$_str,(_$_str_$_2 - _$_str)
_$_str:
        /*0000*/ 	.byte	0x5f, 0x5f, 0x43, 0x55, 0x44, 0x41, 0x5f, 0x46, 0x54, 0x5a, 0x00
	.type		_$_str_$_2,@object
	.size		_$_str_$_2,(.L_1 - _$_str_$_2)
_$_str_$_2:
        /*000b*/ 	.byte	0x5f, 0x5f, 0x43, 0x55, 0x44, 0x41, 0x5f, 0x50, 0x52, 0x45, 0x43, 0x5f, 0x53, 0x51, 0x52, 0x54
        /*001b*/ 	.byte	0x00
.L_1:


//--------------------- .nv.constant0.triton_poi_fused__native_batch_norm_legit_no_training_relu_78 --------------------------
	.section	.nv.constant0.triton_poi_fused__native_batch_norm_legit_no_training_relu_78,"a",@progbits
	.sectionflags	@""
	.align	4
.nv.constant0.triton_poi_fused__native_batch_norm_legit_no_training_relu_78:
	.zero		580
